//
// Generated by NVIDIA NVVM Compiler
//
// Compiler Build ID: CL-36424714
// Cuda compilation tools, release 13.0, V13.0.88
// Based on NVVM 20.0.0
//

.version 9.0
.target sm_100
.address_size 64

	// .globl	_Z27sequential_reduction_kernelPfS_j
.extern .shared .align 16 .b8 s_data[];

.visible .entry _Z27sequential_reduction_kernelPfS_j(
	.param .u64 .ptr .align 1 _Z27sequential_reduction_kernelPfS_j_param_0,
	.param .u64 .ptr .align 1 _Z27sequential_reduction_kernelPfS_j_param_1,
	.param .u32 _Z27sequential_reduction_kernelPfS_j_param_2
)
{
	.reg .pred 	%p<7>;
	.reg .b32 	%r<19>;
	.reg .b32 	%f<13>;
	.reg .b64 	%rd<9>;

	ld.param.u64 	%rd2, [_Z27sequential_reduction_kernelPfS_j_param_0];
	ld.param.u64 	%rd3, [_Z27sequential_reduction_kernelPfS_j_param_1];
	ld.param.u32 	%r11, [_Z27sequential_reduction_kernelPfS_j_param_2];
	mov.u32 	%r1, %ctaid.x;
	mov.u32 	%r18, %ntid.x;
	mov.u32 	%r3, %tid.x;
	mad.lo.s32 	%r17, %r1, %r18, %r3;
	setp.ge.u32 	%p1, %r17, %r11;
	mov.f32 	%f12, 0f00000000;
	@%p1 bra 	$L__BB0_3;
	mov.u32 	%r12, %nctaid.x;
	mul.lo.s32 	%r5, %r18, %r12;
	cvta.to.global.u64 	%rd1, %rd3;
	mov.f32 	%f12, 0f00000000;
$L__BB0_2:
	mul.wide.s32 	%rd4, %r17, 4;
	add.s64 	%rd5, %rd1, %rd4;
	ld.global.f32 	%f6, [%rd5];
	add.f32 	%f12, %f12, %f6;
	add.s32 	%r17, %r17, %r5;
	setp.lt.u32 	%p2, %r17, %r11;
	@%p2 bra 	$L__BB0_2;
$L__BB0_3:
	shl.b32 	%r13, %r3, 2;
	mov.u32 	%r14, s_data;
	add.s32 	%r8, %r14, %r13;
	st.shared.f32 	[%r8], %f12;
	bar.sync 	0;
	setp.lt.u32 	%p3, %r18, 2;
	@%p3 bra 	$L__BB0_7;
$L__BB0_4:
	shr.u32 	%r10, %r18, 1;
	setp.ge.u32 	%p4, %r3, %r10;
	@%p4 bra 	$L__BB0_6;
	shl.b32 	%r15, %r10, 2;
	add.s32 	%r16, %r8, %r15;
	ld.shared.f32 	%f7, [%r16];
	ld.shared.f32 	%f8, [%r8];
	add.f32 	%f9, %f7, %f8;
	st.shared.f32 	[%r8], %f9;
$L__BB0_6:
	bar.sync 	0;
	setp.gt.u32 	%p5, %r18, 3;
	mov.u32 	%r18, %r10;
	@%p5 bra 	$L__BB0_4;
$L__BB0_7:
	setp.ne.s32 	%p6, %r3, 0;
	@%p6 bra 	$L__BB0_9;
	ld.shared.f32 	%f10, [s_data];
	cvta.to.global.u64 	%rd6, %rd2;
	mul.wide.u32 	%rd7, %r1, 4;
	add.s64 	%rd8, %rd6, %rd7;
	st.global.f32 	[%rd8], %f10;
$L__BB0_9:
	ret;

}


// ===== COMPILED SASS (sm_100) =====

	.target	sm_100

	.elftype	@"ET_EXEC"


//--------------------- .note.nv.tkinfo           --------------------------
	.section	.note.nv.tkinfo,"",@"SHT_NOTE"
	.sectionflags	@"SHF_NOTE_NV_TKINFO"
	.tkinfo
        /*0018*/ 	.word	0x00000002
        /*0030*/ 	.string	""
        /*0030*/ 	.string	"ptxas"
        /*0030*/ 	.string	"Cuda compilation tools, release 13.0, V13.0.88"
        /*0030*/ 	.string	"Build cuda_13.0.r13.0/compiler.36424714_0"
        /*0030*/ 	.string	"-arch sm_100 -m 64 "



//--------------------- .note.nv.cuinfo           --------------------------
	.section	.note.nv.cuinfo,"",@"SHT_NOTE"
	.sectionflags	@"SHF_NOTE_NV_CUINFO"
        /*0018*/ 	.short	0x0002
        /*001a*/ 	.short	0x0064
        /*001c*/ 	.short	0x0082
	.zero		2


//--------------------- .nv.info                  --------------------------
	.section	.nv.info,"",@"SHT_CUDA_INFO"
	.align	4


	//----- nvinfo : EIATTR_REGCOUNT
	.align		4
        /*0000*/ 	.byte	0x04, 0x2f
        /*0002*/ 	.short	(.L_1 - .L_0)
	.align		4
.L_0:
        /*0004*/ 	.word	index@(_Z27sequential_reduction_kernelPfS_j)
        /*0008*/ 	.word	0x0000000e


	//----- nvinfo : EIATTR_FRAME_SIZE
	.align		4
.L_1:
        /*000c*/ 	.byte	0x04, 0x11
        /*000e*/ 	.short	(.L_3 - .L_2)
	.align		4
.L_2:
        /*0010*/ 	.word	index@(_Z27sequential_reduction_kernelPfS_j)
        /*0014*/ 	.word	0x00000000


	//----- nvinfo : EIATTR_MIN_STACK_SIZE
	.align		4
.L_3:
        /*0018*/ 	.byte	0x04, 0x12
        /*001a*/ 	.short	(.L_5 - .L_4)
	.align		4
.L_4:
        /*001c*/ 	.word	index@(_Z27sequential_reduction_kernelPfS_j)
        /*0020*/ 	.word	0x00000000
.L_5:


//--------------------- .nv.compat                --------------------------
	.section	.nv.compat,"",@"SHT_CUDA_COMPAT_INFO"
	.align	4
        /*0000*/ 	.byte	0x02, 0x09, 0x00, 0x00, 0x02, 0x02, 0x01, 0x00, 0x02, 0x05, 0x05, 0x00, 0x03, 0x07, 0x01, 0x01
        /*0010*/ 	.byte	0x02, 0x03, 0x00, 0x00, 0x02, 0x06, 0x01, 0x00, 0x04, 0x0b, 0x08, 0x00, 0x09, 0x00, 0x00, 0x00
        /*0020*/ 	.byte	0x00, 0x00, 0x00, 0x00


//--------------------- .nv.info._Z27sequential_reduction_kernelPfS_j --------------------------
	.section	.nv.info._Z27sequential_reduction_kernelPfS_j,"",@"SHT_CUDA_INFO"
	.sectionflags	@""
	.align	4


	//----- nvinfo : EIATTR_CUDA_API_VERSION
	.align		4
        /*0000*/ 	.byte	0x04, 0x37
        /*0002*/ 	.short	(.L_7 - .L_6)
.L_6:
        /*0004*/ 	.word	0x00000082


	//----- nvinfo : EIATTR_KPARAM_INFO
	.align		4
.L_7:
        /*0008*/ 	.byte	0x04, 0x17
        /*000a*/ 	.short	(.L_9 - .L_8)
.L_8:
        /*000c*/ 	.word	0x00000000
        /*0010*/ 	.short	0x0002
        /*0012*/ 	.short	0x0010
        /*0014*/ 	.byte	0x00, 0xf0, 0x11, 0x00


	//----- nvinfo : EIATTR_KPARAM_INFO
	.align		4
.L_9:
        /*0018*/ 	.byte	0x04, 0x17
        /*001a*/ 	.short	(.L_11 - .L_10)
.L_10:
        /*001c*/ 	.word	0x00000000
        /*0020*/ 	.short	0x0001
        /*0022*/ 	.short	0x0008
        /*0024*/ 	.byte	0x00, 0xf5, 0x21, 0x00


	//----- nvinfo : EIATTR_KPARAM_INFO
	.align		4
.L_11:
        /*0028*/ 	.byte	0x04, 0x17
        /*002a*/ 	.short	(.L_13 - .L_12)
.L_12:
        /*002c*/ 	.word	0x00000000
        /*0030*/ 	.short	0x0000
        /*0032*/ 	.short	0x0000
        /*0034*/ 	.byte	0x00, 0xf5, 0x21, 0x00


	//----- nvinfo : EIATTR_SPARSE_MMA_MASK
	.align		4
.L_13:
        /*0038*/ 	.byte	0x03, 0x50
        /*003a*/ 	.short	0x0000


	//----- nvinfo : EIATTR_MAXREG_COUNT
	.align		4
        /*003c*/ 	.byte	0x03, 0x1b
        /*003e*/ 	.short	0x00ff


	//----- nvinfo : EIATTR_NUM_BARRIERS
	.align		4
        /*0040*/ 	.byte	0x02, 0x4c
        /*0042*/ 	.byte	0x01
	.zero		1


	//----- nvinfo : EIATTR_MERCURY_ISA_VERSION
	.align		4
        /*0044*/ 	.byte	0x03, 0x5f
        /*0046*/ 	.short	0x0101


	//----- nvinfo : EIATTR_VRC_CTA_INIT_COUNT
	.align		4
        /*0048*/ 	.byte	0x02, 0x4a
	.zero		1
	.zero		1


	//----- nvinfo : EIATTR_EXIT_INSTR_OFFSETS
	.align		4
        /*004c*/ 	.byte	0x04, 0x1c
        /*004e*/ 	.short	(.L_15 - .L_14)


	//   ....[0]....
.L_14:
        /*0050*/ 	.word	0x000002b0


	//   ....[1]....
        /*0054*/ 	.word	0x00000330


	//----- nvinfo : EIATTR_CRS_STACK_SIZE
	.align		4
.L_15:
        /*0058*/ 	.byte	0x04, 0x1e
        /*005a*/ 	.short	(.L_17 - .L_16)
.L_16:
        /*005c*/ 	.word	0x00000000


	//----- nvinfo : EIATTR_CBANK_PARAM_SIZE
	.align		4
.L_17:
        /*0060*/ 	.byte	0x03, 0x19
        /*0062*/ 	.short	0x0014


	//----- nvinfo : EIATTR_PARAM_CBANK
	.align		4
        /*0064*/ 	.byte	0x04, 0x0a
        /*0066*/ 	.short	(.L_19 - .L_18)
	.align		4
.L_18:
        /*0068*/ 	.word	index@(.nv.constant0._Z27sequential_reduction_kernelPfS_j)
        /*006c*/ 	.short	0x0380
        /*006e*/ 	.short	0x0014


	//----- nvinfo : EIATTR_SW_WAR
	.align		4
.L_19:
        /*0070*/ 	.byte	0x04, 0x36
        /*0072*/ 	.short	(.L_21 - .L_20)
.L_20:
        /*0074*/ 	.word	0x00000008
.L_21:


//--------------------- .nv.callgraph             --------------------------
	.section	.nv.callgraph,"",@"SHT_CUDA_CALLGRAPH"
	.align	4
	.sectionentsize	8
	.align		4
        /*0000*/ 	.word	0x00000000
	.align		4
        /*0004*/ 	.word	0xffffffff
	.align		4
        /*0008*/ 	.word	0x00000000
	.align		4
        /*000c*/ 	.word	0xfffffffe
	.align		4
        /*0010*/ 	.word	0x00000000
	.align		4
        /*0014*/ 	.word	0xfffffffd
	.align		4
        /*0018*/ 	.word	0x00000000
	.align		4
        /*001c*/ 	.word	0xfffffffc


//--------------------- .text._Z27sequential_reduction_kernelPfS_j --------------------------
	.section	.text._Z27sequential_reduction_kernelPfS_j,"ax",@progbits
	.align	128
        .global         _Z27sequential_reduction_kernelPfS_j
        .type           _Z27sequential_reduction_kernelPfS_j,@function
        .size           _Z27sequential_reduction_kernelPfS_j,(.L_x_6 - _Z27sequential_reduction_kernelPfS_j)
        .other          _Z27sequential_reduction_kernelPfS_j,@"STO_CUDA_ENTRY STV_DEFAULT"
_Z27sequential_reduction_kernelPfS_j:
.text._Z27sequential_reduction_kernelPfS_j:
[----:B------:R-:W-:Y:S01]  /*0000*/  LDC R1, c[0x0][0x37c] ;  /* 0x0000df00ff017b82 */ /* 0x000fe20000000800 */
[----:B------:R-:W0:Y:S01]  /*0010*/  S2R R9, SR_CTAID.X ;  /* 0x0000000000097919 */ /* 0x000e220000002500 */
[----:B------:R-:W1:Y:S01]  /*0020*/  LDCU UR4, c[0x0][0x360] ;  /* 0x00006c00ff0477ac */ /* 0x000e620008000800 */
[----:B------:R-:W-:Y:S01]  /*0030*/  BSSY.RECONVERGENT B0, `(.L_x_0) ;  /* 0x0000013000007945 */ /* 0x000fe20003800200 */
[----:B------:R-:W-:Y:S01]  /*0040*/  IMAD.MOV.U32 R7, RZ, RZ, RZ ;  /* 0x000000ffff077224 */ /* 0x000fe200078e00ff */
[----:B------:R-:W0:Y:S01]  /*0050*/  S2R R8, SR_TID.X ;  /* 0x0000000000087919 */ /* 0x000e220000002100 */
[----:B------:R-:W2:Y:S01]  /*0060*/  LDCU UR5, c[0x0][0x390] ;  /* 0x00007200ff0577ac */ /* 0x000ea20008000800 */
[----:B------:R-:W3:Y:S01]  /*0070*/  LDCU.64 UR6, c[0x0][0x358] ;  /* 0x00006b00ff0677ac */ /* 0x000ee20008000a00 */
[----:B-1----:R-:W-:Y:S02]  /*0080*/  IMAD.U32 R6, RZ, RZ, UR4 ;  /* 0x00000004ff067e24 */ /* 0x002fe4000f8e00ff */
[----:B0-----:R-:W-:-:S05]  /*0090*/  IMAD R0, R9, UR4, R8 ;  /* 0x0000000409007c24 */ /* 0x001fca000f8e0208 */
[----:B--2---:R-:W-:-:S13]  /*00a0*/  ISETP.GE.U32.AND P0, PT, R0, UR5, PT ;  /* 0x0000000500007c0c */ /* 0x004fda000bf06070 */
[----:B---3--:R-:W-:Y:S05]  /*00b0*/  @P0 BRA `(.L_x_1) ;  /* 0x0000000000280947 */ /* 0x008fea0003800000 */
[----:B------:R-:W0:Y:S01]  /*00c0*/  LDC.64 R4, c[0x0][0x388] ;  /* 0x0000e200ff047b82 */ /* 0x000e220000000a00 */
[----:B------:R-:W1:Y:S01]  /*00d0*/  LDCU UR4, c[0x0][0x370] ;  /* 0x00006e00ff0477ac */ /* 0x000e620008000800 */
[----:B------:R-:W-:Y:S02]  /*00e0*/  HFMA2 R7, -RZ, RZ, 0, 0 ;  /* 0x00000000ff077431 */ /* 0x000fe400000001ff */
[----:B-1----:R-:W-:-:S07]  /*00f0*/  IMAD R11, R6, UR4, RZ ;  /* 0x00000004060b7c24 */ /* 0x002fce000f8e02ff */
.L_x_2:
[----:B0-----:R-:W-:-:S06]  /*0100*/  IMAD.WIDE R2, R0, 0x4, R4 ;  /* 0x0000000400027825 */ /* 0x001fcc00078e0204 */
[----:B------:R-:W2:Y:S01]  /*0110*/  LDG.E R2, desc[UR6][R2.64] ;  /* 0x0000000602027981 */ /* 0x000ea2000c1e1900 */
[----:B------:R-:W-:-:S05]  /*0120*/  IMAD.IADD R0, R11, 0x1, R0 ;  /* 0x000000010b007824 */ /* 0x000fca00078e0200 */
[----:B------:R-:W-:Y:S01]  /*0130*/  ISETP.GE.U32.AND P0, PT, R0, UR5, PT ;  /* 0x0000000500007c0c */ /* 0x000fe2000bf06070 */
[----:B--2---:R-:W-:-:S12]  /*0140*/  FADD R7, R2, R7 ;  /* 0x0000000702077221 */ /* 0x004fd80000000000 */
[----:B------:R-:W-:Y:S05]  /*0150*/  @!P0 BRA `(.L_x_2) ;  /* 0xfffffffc00e88947 */ /* 0x000fea000383ffff */
.L_x_1:
[----:B------:R-:W-:Y:S05]  /*0160*/  BSYNC.RECONVERGENT B0 ;  /* 0x0000000000007941 */ /* 0x000fea0003800200 */
.L_x_0:
[----:B------:R-:W0:Y:S01]  /*0170*/  S2UR UR5, SR_CgaCtaId ;  /* 0x00000000000579c3 */ /* 0x000e220000008800 */
[----:B------:R-:W-:Y:S01]  /*0180*/  UMOV UR4, 0x400 ;  /* 0x0000040000047882 */ /* 0x000fe20000000000 */
[----:B------:R-:W-:Y:S02]  /*0190*/  ISETP.GE.U32.AND P1, PT, R6, 0x2, PT ;  /* 0x000000020600780c */ /* 0x000fe40003f26070 */
[----:B------:R-:W-:Y:S01]  /*01a0*/  ISETP.NE.AND P0, PT, R8, RZ, PT ;  /* 0x000000ff0800720c */ /* 0x000fe20003f05270 */
[----:B0-----:R-:W-:-:S06]  /*01b0*/  ULEA UR4, UR5, UR4, 0x18 ;  /* 0x0000000405047291 */ /* 0x001fcc000f8ec0ff */
[----:B------:R-:W-:-:S05]  /*01c0*/  LEA R0, R8, UR4, 0x2 ;  /* 0x0000000408007c11 */ /* 0x000fca000f8e10ff */
[----:B------:R0:W-:Y:S01]  /*01d0*/  STS [R0], R7 ;  /* 0x0000000700007388 */ /* 0x0001e20000000800 */
[----:B------:R-:W-:Y:S06]  /*01e0*/  BAR.SYNC.DEFER_BLOCKING 0x0 ;  /* 0x0000000000007b1d */ /* 0x000fec0000010000 */
[----:B------:R-:W-:Y:S05]  /*01f0*/  @!P1 BRA `(.L_x_3) ;  /* 0x00000000002c9947 */ /* 0x000fea0003800000 */
.L_x_4:
[----:B------:R-:W-:-:S04]  /*0200*/  SHF.R.U32.HI R5, RZ, 0x1, R6 ;  /* 0x00000001ff057819 */ /* 0x000fc80000011606 */
[----:B------:R-:W-:-:S13]  /*0210*/  ISETP.GE.U32.AND P1, PT, R8, R5, PT ;  /* 0x000000050800720c */ /* 0x000fda0003f26070 */
[----:B------:R-:W-:Y:S01]  /*0220*/  @!P1 LEA R2, R5, R0, 0x2 ;  /* 0x0000000005029211 */ /* 0x000fe200078e10ff */
[----:B------:R-:W-:Y:S05]  /*0230*/  @!P1 LDS R3, [R0] ;  /* 0x0000000000039984 */ /* 0x000fea0000000800 */
[----:B------:R-:W1:Y:S02]  /*0240*/  @!P1 LDS R2, [R2] ;  /* 0x0000000002029984 */ /* 0x000e640000000800 */
[----:B-1----:R-:W-:-:S05]  /*0250*/  @!P1 FADD R3, R2, R3 ;  /* 0x0000000302039221 */ /* 0x002fca0000000000 */
[----:B------:R1:W-:Y:S01]  /*0260*/  @!P1 STS [R0], R3 ;  /* 0x0000000300009388 */ /* 0x0003e20000000800 */
[----:B------:R-:W-:Y:S01]  /*0270*/  BAR.SYNC.DEFER_BLOCKING 0x0 ;  /* 0x0000000000007b1d */ /* 0x000fe20000010000 */
[----:B------:R-:W-:Y:S01]  /*0280*/  ISETP.GT.U32.AND P1, PT, R6, 0x3, PT ;  /* 0x000000030600780c */ /* 0x000fe20003f24070 */
[----:B------:R-:W-:-:S12]  /*0290*/  IMAD.MOV.U32 R6, RZ, RZ, R5 ;  /* 0x000000ffff067224 */ /* 0x000fd800078e0005 */
[----:B-1----:R-:W-:Y:S05]  /*02a0*/  @P1 BRA `(.L_x_4) ;  /* 0xfffffffc00d41947 */ /* 0x002fea000383ffff */
.L_x_3:
[----:B------:R-:W-:Y:S05]  /*02b0*/  @P0 EXIT ;  /* 0x000000000000094d */ /* 0x000fea0003800000 */
[----:B------:R-:W1:Y:S01]  /*02c0*/  S2UR UR5, SR_CgaCtaId ;  /* 0x00000000000579c3 */ /* 0x000e620000008800 */
[----:B------:R-:W-:-:S07]  /*02d0*/  UMOV UR4, 0x400 ;  /* 0x0000040000047882 */ /* 0x000fce0000000000 */
[----:B------:R-:W2:Y:S01]  /*02e0*/  LDC.64 R2, c[0x0][0x380] ;  /* 0x0000e000ff027b82 */ /* 0x000ea20000000a00 */
[----:B-1----:R-:W-:Y:S01]  /*02f0*/  ULEA UR4, UR5, UR4, 0x18 ;  /* 0x0000000405047291 */ /* 0x002fe2000f8ec0ff */
[----:B--2---:R-:W-:-:S08]  /*0300*/  IMAD.WIDE.U32 R2, R9, 0x4, R2 ;  /* 0x0000000409027825 */ /* 0x004fd000078e0002 */
[----:B------:R-:W1:Y:S04]  /*0310*/  LDS R5, [UR4] ;  /* 0x00000004ff057984 */ /* 0x000e680008000800 */
[----:B-1----:R-:W-:Y:S01]  /*0320*/  STG.E desc[UR6][R2.64], R5 ;  /* 0x0000000502007986 */ /* 0x002fe2000c101906 */
[----:B------:R-:W-:Y:S05]  /*0330*/  EXIT ;  /* 0x000000000000794d */ /* 0x000fea0003800000 */
.L_x_5:
[----:B------:R-:W-:-:S00]  /*0340*/  BRA `(.L_x_5) ;  /* 0xfffffffc00fc7947 */ /* 0x000fc0000383ffff */
[----:B------:R-:W-:-:S00]  /*0350*/  NOP ;  /* 0x0000000000007918 */ /* 0x000fc00000000000 */
        /* <DEDUP_REMOVED lines=10> */
.L_x_6:


//--------------------- .nv.shared._Z27sequential_reduction_kernelPfS_j --------------------------
	.section	.nv.shared._Z27sequential_reduction_kernelPfS_j,"aw",@nobits
	.sectionflags	@""
	.align	16
	.zero		1024


//--------------------- .nv.shared.reserved.0     --------------------------
	.section	.nv.shared.reserved.0,"aw",@nobits
	.weak		__nv_reservedSMEM_offset_0_alias
	.size		__nv_reservedSMEM_offset_0_alias, 0, 64
	.other		__nv_reservedSMEM_offset_0_alias,@"STO_CUDA_RESERVED_SHARED STV_DEFAULT"
__nv_reservedSMEM_offset_0_alias:
	.zero		0
	.zero		64


//--------------------- .nv.constant0._Z27sequential_reduction_kernelPfS_j --------------------------
	.section	.nv.constant0._Z27sequential_reduction_kernelPfS_j,"a",@progbits
	.sectionflags	@""
	.align	4
.nv.constant0._Z27sequential_reduction_kernelPfS_j:
	.zero		916


//--------------------- SYMBOLS --------------------------

	.type		.nv.reservedSmem.offset0,@object
	.size		.nv.reservedSmem.offset0,0x4
	.type		.nv.reservedSmem.cap,@object
	.size		.nv.reservedSmem.cap,0x4
